	.headerflags	@"EF_CUDA_TEXMODE_UNIFIED EF_CUDA_64BIT_ADDRESS EF_CUDA_ACCELERATORS EF_CUDA_SM90 EF_CUDA_VIRTUAL_SM(EF_CUDA_SM90)"
	.elftype	@"ET_EXEC"


//--------------------- .nv.info                  --------------------------
	.section	.nv.info,"",@"SHT_CUDA_INFO"
	.align	4


	//----- nvinfo : EIATTR_REGCOUNT
	.align		4
        /*0000*/ 	.byte	0x04, 0x2f
        /*0002*/ 	.short	(.L_1 - .L_0)
	.align		4
.L_0:
        /*0004*/ 	.word	index@(triton_poi_fused_convolution_39)
        /*0008*/ 	.word	0x00000019


	//----- nvinfo : EIATTR_MIN_STACK_SIZE
	.align		4
.L_1:
        /*000c*/ 	.byte	0x04, 0x12
        /*000e*/ 	.short	(.L_3 - .L_2)
	.align		4
.L_2:
        /*0010*/ 	.word	index@(triton_poi_fused_convolution_39)
        /*0014*/ 	.word	0x00000000


	//----- nvinfo : EIATTR_FRAME_SIZE
	.align		4
.L_3:
        /*0018*/ 	.byte	0x04, 0x11
        /*001a*/ 	.short	(.L_5 - .L_4)
	.align		4
.L_4:
        /*001c*/ 	.word	index@(triton_poi_fused_convolution_39)
        /*0020*/ 	.word	0x00000000


	//----- nvinfo : EIATTR_MIN_STACK_SIZE
	.align		4
.L_5:
        /*0024*/ 	.byte	0x04, 0x12
        /*0026*/ 	.short	(.L_7 - .L_6)
	.align		4
.L_6:
        /*0028*/ 	.word	index@(triton_poi_fused_convolution_39)
        /*002c*/ 	.word	0x00000000
.L_7:


//--------------------- .nv.info.triton_poi_fused_convolution_39 --------------------------
	.section	.nv.info.triton_poi_fused_convolution_39,"",@"SHT_CUDA_INFO"
	.sectionflags	@""
	.align	4


	//----- nvinfo : EIATTR_CUDA_API_VERSION
	.align		4
        /*0000*/ 	.byte	0x04, 0x37
        /*0002*/ 	.short	(.L_9 - .L_8)
.L_8:
        /*0004*/ 	.word	0x0000007c


	//----- nvinfo : EIATTR_KPARAM_INFO
	.align		4
.L_9:
        /*0008*/ 	.byte	0x04, 0x17
        /*000a*/ 	.short	(.L_11 - .L_10)
.L_10:
        /*000c*/ 	.word	0x00000000
        /*0010*/ 	.short	0x0003
        /*0012*/ 	.short	0x0014
        /*0014*/ 	.byte	0x00, 0xf0, 0x11, 0x00


	//----- nvinfo : EIATTR_KPARAM_INFO
	.align		4
.L_11:
        /*0018*/ 	.byte	0x04, 0x17
        /*001a*/ 	.short	(.L_13 - .L_12)
.L_12:
        /*001c*/ 	.word	0x00000000
        /*0020*/ 	.short	0x0002
        /*0022*/ 	.short	0x0010
        /*0024*/ 	.byte	0x00, 0xf0, 0x11, 0x00


	//----- nvinfo : EIATTR_KPARAM_INFO
	.align		4
.L_13:
        /*0028*/ 	.byte	0x04, 0x17
        /*002a*/ 	.short	(.L_15 - .L_14)
.L_14:
        /*002c*/ 	.word	0x00000000
        /*0030*/ 	.short	0x0001
        /*0032*/ 	.short	0x0008
        /*0034*/ 	.byte	0x00, 0xf4, 0x21, 0x00


	//----- nvinfo : EIATTR_KPARAM_INFO
	.align		4
.L_15:
        /*0038*/ 	.byte	0x04, 0x17
        /*003a*/ 	.short	(.L_17 - .L_16)
.L_16:
        /*003c*/ 	.word	0x00000000
        /*0040*/ 	.short	0x0000
        /*0042*/ 	.short	0x0000
        /*0044*/ 	.byte	0x00, 0xf4, 0x21, 0x00


	//----- nvinfo : EIATTR_SPARSE_MMA_MASK
	.align		4
.L_17:
        /*0048*/ 	.byte	0x03, 0x50
        /*004a*/ 	.short	0x0000


	//----- nvinfo : EIATTR_MAXREG_COUNT
	.align		4
        /*004c*/ 	.byte	0x03, 0x1b
        /*004e*/ 	.short	0x00ff


	//----- nvinfo : EIATTR_EXIT_INSTR_OFFSETS
	.align		4
        /*0050*/ 	.byte	0x04, 0x1c
        /*0052*/ 	.short	(.L_19 - .L_18)


	//   ....[0]....
.L_18:
        /*0054*/ 	.word	0x00000500


	//   ....[1]....
        /*0058*/ 	.word	0x00000550


	//----- nvinfo : EIATTR_REQNTID
	.align		4
.L_19:
        /*005c*/ 	.byte	0x04, 0x10
        /*005e*/ 	.short	(.L_21 - .L_20)
.L_20:
        /*0060*/ 	.word	0x00000080
        /*0064*/ 	.word	0x00000001
        /*0068*/ 	.word	0x00000001


	//----- nvinfo : EIATTR_CBANK_PARAM_SIZE
	.align		4
.L_21:
        /*006c*/ 	.byte	0x03, 0x19
        /*006e*/ 	.short	0x0018


	//----- nvinfo : EIATTR_PARAM_CBANK
	.align		4
        /*0070*/ 	.byte	0x04, 0x0a
        /*0072*/ 	.short	(.L_23 - .L_22)
	.align		4
.L_22:
        /*0074*/ 	.word	index@(.nv.constant0.triton_poi_fused_convolution_39)
        /*0078*/ 	.short	0x0210
        /*007a*/ 	.short	0x0018


	//----- nvinfo : EIATTR_SW_WAR
	.align		4
.L_23:
        /*007c*/ 	.byte	0x04, 0x36
        /*007e*/ 	.short	(.L_25 - .L_24)
.L_24:
        /*0080*/ 	.word	0x00000008
.L_25:


//--------------------- .nv.callgraph             --------------------------
	.section	.nv.callgraph,"",@"SHT_CUDA_CALLGRAPH"
	.align	4
	.sectionentsize	8
	.align		4
        /*0000*/ 	.word	0x00000000
	.align		4
        /*0004*/ 	.word	0xffffffff
	.align		4
        /*0008*/ 	.word	0x00000000
	.align		4
        /*000c*/ 	.word	0xfffffffe
	.align		4
        /*0010*/ 	.word	0x00000000
	.align		4
        /*0014*/ 	.word	0xfffffffd
	.align		4
        /*0018*/ 	.word	0x00000000
	.align		4
        /*001c*/ 	.word	0xfffffffc


//--------------------- .text.triton_poi_fused_convolution_39 --------------------------
	.section	.text.triton_poi_fused_convolution_39,"ax",@progbits
	.sectionflags	@"SHF_BARRIERS=1"
	.align	128
        .global         triton_poi_fused_convolution_39
        .type           triton_poi_fused_convolution_39,@function
        .size           triton_poi_fused_convolution_39,(.L_x_1 - triton_poi_fused_convolution_39)
        .other          triton_poi_fused_convolution_39,@"STO_CUDA_ENTRY STV_DEFAULT"
triton_poi_fused_convolution_39:
.text.triton_poi_fused_convolution_39:
[----:B------:R-:W0:Y:S02]  /*0000*/  LDC R1, c[0x0][0x28] ;  /* 0x00000a00ff017b82 */ /* 0x000e240000000800 */
[----:B------:R-:W1:Y:S01]  /*0010*/  S2R R0, SR_CTAID.X ;  /* 0x0000000000007919 */ /* 0x000e620000002500 */
[----:B------:R-:W2:Y:S01]  /*0020*/  LDC.64 R8, c[0x0][0x210] ;  /* 0x00008400ff087b82 */ /* 0x000ea20000000a00 */
[----:B------:R-:W-:Y:S01]  /*0030*/  CS2R R6, SRZ ;  /* 0x0000000000067805 */ /* 0x000fe2000001ff00 */
[----:B------:R-:W-:Y:S01]  /*0040*/  ULDC.64 UR6, c[0x0][0x208] ;  /* 0x0000820000067ab9 */ /* 0x000fe20000000a00 */
[----:B------:R-:W3:Y:S01]  /*0050*/  S2R R2, SR_TID.X ;  /* 0x0000000000027919 */ /* 0x000ee20000002100 */
[----:B------:R-:W4:Y:S01]  /*0060*/  S2R R16, SR_CTAID.Y ;  /* 0x0000000000107919 */ /* 0x000f220000002600 */
[----:B-1----:R-:W-:Y:S02]  /*0070*/  IMAD.SHL.U32 R0, R0, 0x10, RZ ;  /* 0x0000001000007824 */ /* 0x002fe400078e00ff */
[----:B---3--:R-:W-:Y:S01]  /*0080*/  IMAD.SHL.U32 R17, R2, 0x4, RZ ;  /* 0x0000000402117824 */ /* 0x008fe200078e00ff */
[----:B------:R-:W-:Y:S01]  /*0090*/  SHF.R.U32.HI R3, RZ, 0x2, R2 ;  /* 0x00000002ff037819 */ /* 0x000fe20000011602 */
[----:B----4-:R-:W-:-:S03]  /*00a0*/  IMAD.SHL.U32 R16, R16, 0x40, RZ ;  /* 0x0000004010107824 */ /* 0x010fc600078e00ff */
[----:B------:R-:W-:Y:S02]  /*00b0*/  LOP3.LUT R11, R0, 0xc, R17, 0xf8, !PT ;  /* 0x0000000c000b7812 */ /* 0x000fe400078ef811 */
[----:B------:R-:W-:Y:S02]  /*00c0*/  SGXT.U32 R3, R3, 0x5 ;  /* 0x000000050303781a */ /* 0x000fe40000000000 */
[----:B------:R-:W-:Y:S02]  /*00d0*/  ISETP.GE.AND P0, PT, R11, 0x10, PT ;  /* 0x000000100b00780c */ /* 0x000fe40003f06270 */
[----:B------:R-:W-:Y:S02]  /*00e0*/  LOP3.LUT R5, R16, R3, RZ, 0xfc, !PT ;  /* 0x0000000310057212 */ /* 0x000fe400078efcff */
[----:B------:R-:W-:Y:S02]  /*00f0*/  LOP3.LUT R10, R16, 0x20, R3, 0xfe, !PT ;  /* 0x00000020100a7812 */ /* 0x000fe400078efe03 */
[C---:B------:R-:W-:Y:S01]  /*0100*/  ISETP.LT.AND P1, PT, R5.reuse, 0xc0, !P0 ;  /* 0x000000c00500780c */ /* 0x040fe20004721270 */
[--C-:B------:R-:W-:Y:S01]  /*0110*/  IMAD R13, R5, 0x10, R11.reuse ;  /* 0x00000010050d7824 */ /* 0x100fe200078e020b */
[C---:B------:R-:W-:Y:S01]  /*0120*/  ISETP.LT.AND P0, PT, R10.reuse, 0xc0, !P0 ;  /* 0x000000c00a00780c */ /* 0x040fe20004701270 */
[----:B------:R-:W-:Y:S01]  /*0130*/  IMAD R15, R10, 0x10, R11 ;  /* 0x000000100a0f7824 */ /* 0x000fe200078e020b */
[----:B------:R-:W-:Y:S01]  /*0140*/  CS2R R4, SRZ ;  /* 0x0000000000047805 */ /* 0x000fe2000001ff00 */
[----:B--2---:R-:W-:Y:S01]  /*0150*/  IMAD.WIDE R12, R13, 0x4, R8 ;  /* 0x000000040d0c7825 */ /* 0x004fe200078e0208 */
[----:B------:R-:W-:-:S03]  /*0160*/  CS2R R10, SRZ ;  /* 0x00000000000a7805 */ /* 0x000fc6000001ff00 */
[----:B------:R-:W-:Y:S01]  /*0170*/  IMAD.WIDE R14, R15, 0x4, R8 ;  /* 0x000000040f0e7825 */ /* 0x000fe200078e0208 */
[----:B------:R-:W-:-:S03]  /*0180*/  CS2R R8, SRZ ;  /* 0x0000000000087805 */ /* 0x000fc6000001ff00 */
[----:B------:R1:W2:Y:S04]  /*0190*/  @P1 LDG.E.EL.128 R4, desc[UR6][R12.64] ;  /* 0x000000060c041981 */ /* 0x0002a8000c2e1d00 */
[----:B------:R3:W4:Y:S01]  /*01a0*/  @P0 LDG.E.EL.128 R8, desc[UR6][R14.64] ;  /* 0x000000060e080981 */ /* 0x000722000c2e1d00 */
[----:B------:R-:W5:Y:S01]  /*01b0*/  S2UR UR5, SR_CgaCtaId ;  /* 0x00000000000579c3 */ /* 0x000f620000008800 */
[C---:B------:R-:W-:Y:S01]  /*01c0*/  IMAD.SHL.U32 R18, R2.reuse, 0x100, RZ ;  /* 0x0000010002127824 */ /* 0x040fe200078e00ff */
[----:B------:R-:W-:Y:S01]  /*01d0*/  UMOV UR4, 0x400 ;  /* 0x0000040000047882 */ /* 0x000fe20000000000 */
[----:B------:R-:W-:Y:S02]  /*01e0*/  LOP3.LUT R22, R2, 0x70, RZ, 0xc0, !PT ;  /* 0x0000007002167812 */ /* 0x000fe400078ec0ff */
[----:B------:R-:W-:-:S02]  /*01f0*/  LOP3.LUT R16, R16, 0x3c, R17, 0xf8, !PT ;  /* 0x0000003c10107812 */ /* 0x000fc400078ef811 */
[----:B------:R-:W-:Y:S02]  /*0200*/  LOP3.LUT R18, R18, 0x300, RZ, 0xc0, !PT ;  /* 0x0000030012127812 */ /* 0x000fe400078ec0ff */
[----:B------:R-:W-:Y:S02]  /*0210*/  ISETP.GE.AND P0, PT, R16, 0xc0, PT ;  /* 0x000000c01000780c */ /* 0x000fe40003f06270 */
[C---:B-1----:R-:W-:Y:S02]  /*0220*/  LOP3.LUT R12, R18.reuse, 0x40, RZ, 0xfc, !PT ;  /* 0x00000040120c7812 */ /* 0x042fe400078efcff */
[C---:B------:R-:W-:Y:S02]  /*0230*/  LOP3.LUT R13, R18.reuse, 0x80, RZ, 0xfc, !PT ;  /* 0x00000080120d7812 */ /* 0x040fe400078efcff */
[C---:B------:R-:W-:Y:S02]  /*0240*/  LOP3.LUT R3, R18.reuse, R3, RZ, 0xfc, !PT ;  /* 0x0000000312037212 */ /* 0x040fe400078efcff */
[----:B------:R-:W-:Y:S01]  /*0250*/  LOP3.LUT R19, R18, 0xc0, RZ, 0xfc, !PT ;  /* 0x000000c012137812 */ /* 0x000fe200078efcff */
[----:B-----5:R-:W-:-:S06]  /*0260*/  UPRMT UR4, UR5, 0x654, UR4 ;  /* 0x0000065405047896 */ /* 0x020fcc0008000004 */
[----:B------:R-:W-:Y:S01]  /*0270*/  LEA.HI R18, R18, UR4, RZ, 0x1e ;  /* 0x0000000412127c11 */ /* 0x000fe2000f8ff0ff */
[----:B------:R-:W-:Y:S01]  /*0280*/  VIADD R22, R22, UR4 ;  /* 0x0000000416167c36 */ /* 0x000fe20008000000 */
[----:B------:R-:W-:Y:S02]  /*0290*/  LEA.HI R12, R12, UR4, RZ, 0x1e ;  /* 0x000000040c0c7c11 */ /* 0x000fe4000f8ff0ff */
[----:B---3--:R-:W-:Y:S02]  /*02a0*/  LEA.HI R14, R13, UR4, RZ, 0x1e ;  /* 0x000000040d0e7c11 */ /* 0x008fe4000f8ff0ff */
[----:B------:R-:W-:Y:S01]  /*02b0*/  LEA.HI R20, R19, UR4, RZ, 0x1e ;  /* 0x0000000413147c11 */ /* 0x000fe2000f8ff0ff */
[C---:B------:R-:W-:Y:S02]  /*02c0*/  IMAD R19, R3.reuse, 0x4, R18 ;  /* 0x0000000403137824 */ /* 0x040fe400078e0212 */
[C---:B------:R-:W-:Y:S02]  /*02d0*/  IMAD R18, R3.reuse, 0x4, R12 ;  /* 0x0000000403127824 */ /* 0x040fe400078e020c */
[----:B------:R-:W-:-:S02]  /*02e0*/  IMAD R21, R3, 0x4, R14 ;  /* 0x0000000403157824 */ /* 0x000fc400078e020e */
[----:B------:R-:W-:Y:S01]  /*02f0*/  IMAD R20, R3, 0x4, R20 ;  /* 0x0000000403147824 */ /* 0x000fe200078e0214 */
[----:B------:R-:W-:Y:S01]  /*0300*/  LOP3.LUT R3, R17, 0x1fc, RZ, 0xc0, !PT ;  /* 0x000001fc11037812 */ /* 0x000fe200078ec0ff */
[----:B------:R-:W-:-:S04]  /*0310*/  IMAD.HI R17, R16, 0x2aaaaaab, RZ ;  /* 0x2aaaaaab10117827 */ /* 0x000fc800078e02ff */
[----:B------:R-:W-:Y:S01]  /*0320*/  IMAD R12, R3, 0x4, R22 ;  /* 0x00000004030c7824 */ /* 0x000fe200078e0216 */
[----:B--2---:R-:W-:Y:S04]  /*0330*/  STS [R19], R4 ;  /* 0x0000000413007388 */ /* 0x004fe80000000800 */
[----:B------:R1:W-:Y:S04]  /*0340*/  STS [R18+0x100], R5 ;  /* 0x0001000512007388 */ /* 0x0003e80000000800 */
[----:B------:R2:W-:Y:S04]  /*0350*/  STS [R21+0x200], R6 ;  /* 0x0002000615007388 */ /* 0x0005e80000000800 */
[----:B------:R3:W-:Y:S01]  /*0360*/  STS [R20+0x300], R7 ;  /* 0x0003000714007388 */ /* 0x0007e20000000800 */
[----:B-1----:R-:W1:Y:S03]  /*0370*/  LDC.64 R4, c[0x0][0x218] ;  /* 0x00008600ff047b82 */ /* 0x002e660000000a00 */
[----:B----4-:R-:W-:Y:S01]  /*0380*/  STS [R19+0x80], R8 ;  /* 0x0000800813007388 */ /* 0x010fe20000000800 */
[----:B--2---:R-:W-:-:S03]  /*0390*/  SHF.R.U32.HI R6, RZ, 0x1f, R17 ;  /* 0x0000001fff067819 */ /* 0x004fc60000011611 */
[----:B------:R2:W-:Y:S01]  /*03a0*/  STS [R18+0x180], R9 ;  /* 0x0001800912007388 */ /* 0x0005e20000000800 */
[----:B---3--:R-:W-:-:S03]  /*03b0*/  SHF.R.U32.HI R7, RZ, 0x4, R2 ;  /* 0x00000004ff077819 */ /* 0x008fc60000011602 */
[----:B------:R-:W-:Y:S01]  /*03c0*/  STS [R21+0x280], R10 ;  /* 0x0002800a15007388 */ /* 0x000fe20000000800 */
[----:B------:R-:W-:Y:S02]  /*03d0*/  LEA.HI.SX32 R17, R17, R6, 0x1d ;  /* 0x0000000611117211 */ /* 0x000fe400078feaff */
[----:B------:R-:W-:Y:S01]  /*03e0*/  SGXT.U32 R7, R7, 0x3 ;  /* 0x000000030707781a */ /* 0x000fe20000000000 */
[----:B------:R-:W-:Y:S01]  /*03f0*/  STS [R20+0x380], R11 ;  /* 0x0003800b14007388 */ /* 0x000fe20000000800 */
[----:B------:R-:W-:Y:S01]  /*0400*/  LOP3.LUT R2, R3, 0x200, RZ, 0xfc, !PT ;  /* 0x0000020003027812 */ /* 0x000fe200078efcff */
[C---:B------:R-:W-:Y:S01]  /*0410*/  IMAD R16, R17.reuse, -0x30, R16 ;  /* 0xffffffd011107824 */ /* 0x040fe200078e0210 */
[----:B------:R-:W-:Y:S01]  /*0420*/  LOP3.LUT R7, R0, R7, RZ, 0xfc, !PT ;  /* 0x0000000700077212 */ /* 0x000fe200078efcff */
[----:B------:R-:W-:Y:S01]  /*0430*/  BAR.SYNC.DEFER_BLOCKING 0x0 ;  /* 0x0000000000007b1d */ /* 0x000fe20000010000 */
[----:B------:R-:W-:Y:S01]  /*0440*/  SHF.R.U32.HI R2, RZ, 0x2, R2 ;  /* 0x00000002ff027819 */ /* 0x000fe20000011602 */
[----:B------:R-:W-:Y:S01]  /*0450*/  IMAD R16, R17, 0x300, R16 ;  /* 0x0000030011107824 */ /* 0x000fe200078e0210 */
[----:B------:R-:W-:-:S02]  /*0460*/  LOP3.LUT R0, R7, 0x8, RZ, 0xfc, !PT ;  /* 0x0000000807007812 */ /* 0x000fc400078efcff */
[C---:B------:R-:W-:Y:S01]  /*0470*/  ISETP.LT.AND P1, PT, R7.reuse, 0x10, !P0 ;  /* 0x000000100700780c */ /* 0x040fe20004721270 */
[----:B--2---:R-:W-:Y:S01]  /*0480*/  IMAD R9, R7, 0x30, R16 ;  /* 0x0000003007097824 */ /* 0x004fe200078e0210 */
[----:B------:R-:W-:Y:S02]  /*0490*/  ISETP.LT.AND P0, PT, R0, 0x10, !P0 ;  /* 0x000000100000780c */ /* 0x000fe40004701270 */
[----:B------:R-:W-:Y:S01]  /*04a0*/  LOP3.LUT R2, R2, 0xf0, RZ, 0xc0, !PT ;  /* 0x000000f002027812 */ /* 0x000fe200078ec0ff */
[----:B-1----:R-:W-:-:S04]  /*04b0*/  IMAD.WIDE R6, R9, 0x4, R4 ;  /* 0x0000000409067825 */ /* 0x002fc800078e0204 */
[----:B------:R-:W-:-:S04]  /*04c0*/  VIADD R2, R2, UR4 ;  /* 0x0000000402027c36 */ /* 0x000fc80008000000 */
[----:B------:R-:W-:Y:S01]  /*04d0*/  IMAD R2, R3, 0x4, R2 ;  /* 0x0000000403027824 */ /* 0x000fe200078e0202 */
[----:B------:R-:W1:Y:S04]  /*04e0*/  LDS.128 R12, [R12] ;  /* 0x000000000c0c7984 */ /* 0x000e680000000c00 */
[----:B-1----:R1:W-:Y:S01]  /*04f0*/  @P1 STG.E.128 desc[UR6][R6.64], R12 ;  /* 0x0000000c06001986 */ /* 0x0023e2000c101d06 */
[----:B------:R-:W-:Y:S05]  /*0500*/  @!P0 EXIT ;  /* 0x000000000000894d */ /* 0x000fea0003800000 */
[----:B-1----:R-:W0:Y:S01]  /*0510*/  LDS.128 R12, [R2+0x800] ;  /* 0x00080000020c7984 */ /* 0x002e220000000c00 */
[----:B------:R-:W-:-:S04]  /*0520*/  VIADD R9, R9, 0x180 ;  /* 0x0000018009097836 */ /* 0x000fc80000000000 */
[----:B------:R-:W-:-:S05]  /*0530*/  IMAD.WIDE R4, R9, 0x4, R4 ;  /* 0x0000000409047825 */ /* 0x000fca00078e0204 */
[----:B0-----:R-:W-:Y:S01]  /*0540*/  STG.E.128 desc[UR6][R4.64], R12 ;  /* 0x0000000c04007986 */ /* 0x001fe2000c101d06 */
[----:B------:R-:W-:Y:S05]  /*0550*/  EXIT ;  /* 0x000000000000794d */ /* 0x000fea0003800000 */
.L_x_0:
[----:B------:R-:W-:-:S00]  /*0560*/  BRA `(.L_x_0) ;  /* 0xfffffffc00fc7947 */ /* 0x000fc0000383ffff */
[----:B------:R-:W-:-:S00]  /*0570*/  NOP ;  /* 0x0000000000007918 */ /* 0x000fc00000000000 */
        /* <DEDUP_REMOVED lines=8> */
.L_x_1:


//--------------------- .nv.shared.triton_poi_fused_convolution_39 --------------------------
	.section	.nv.shared.triton_poi_fused_convolution_39,"aw",@nobits
	.sectionflags	@""
	.align	16
	.zero		1024


//--------------------- .nv.constant0.triton_poi_fused_convolution_39 --------------------------
	.section	.nv.constant0.triton_poi_fused_convolution_39,"a",@progbits
	.sectionflags	@""
	.align	4
.nv.constant0.triton_poi_fused_convolution_39:
	.zero		552
